//
// Generated by NVIDIA NVVM Compiler
//
// Compiler Build ID: CL-36424714
// Cuda compilation tools, release 13.0, V13.0.88
// Based on NVVM 20.0.0
//

.version 9.0
.target sm_100
.address_size 64

	// .globl	_Z10sumaKernelPiPKiS1_S1_

.visible .entry _Z10sumaKernelPiPKiS1_S1_(
	.param .u64 .ptr .align 1 _Z10sumaKernelPiPKiS1_S1__param_0,
	.param .u64 .ptr .align 1 _Z10sumaKernelPiPKiS1_S1__param_1,
	.param .u64 .ptr .align 1 _Z10sumaKernelPiPKiS1_S1__param_2,
	.param .u64 .ptr .align 1 _Z10sumaKernelPiPKiS1_S1__param_3
)
{
	.reg .b32 	%r<6>;
	.reg .b64 	%rd<9>;

	ld.param.u64 	%rd1, [_Z10sumaKernelPiPKiS1_S1__param_0];
	ld.param.u64 	%rd2, [_Z10sumaKernelPiPKiS1_S1__param_1];
	ld.param.u64 	%rd3, [_Z10sumaKernelPiPKiS1_S1__param_2];
	ld.param.u64 	%rd4, [_Z10sumaKernelPiPKiS1_S1__param_3];
	cvta.to.global.u64 	%rd5, %rd1;
	cvta.to.global.u64 	%rd6, %rd4;
	cvta.to.global.u64 	%rd7, %rd3;
	cvta.to.global.u64 	%rd8, %rd2;
	ld.global.u32 	%r1, [%rd8];
	ld.global.u32 	%r2, [%rd7];
	add.s32 	%r3, %r2, %r1;
	ld.global.u32 	%r4, [%rd6];
	add.s32 	%r5, %r3, %r4;
	st.global.u32 	[%rd5], %r5;
	ret;

}


// ===== COMPILED SASS (sm_100) =====

	.target	sm_100

	.elftype	@"ET_EXEC"


//--------------------- .note.nv.tkinfo           --------------------------
	.section	.note.nv.tkinfo,"",@"SHT_NOTE"
	.sectionflags	@"SHF_NOTE_NV_TKINFO"
	.tkinfo
        /*0018*/ 	.word	0x00000002
        /*0030*/ 	.string	""
        /*0030*/ 	.string	"ptxas"
        /*0030*/ 	.string	"Cuda compilation tools, release 13.0, V13.0.88"
        /*0030*/ 	.string	"Build cuda_13.0.r13.0/compiler.36424714_0"
        /*0030*/ 	.string	"-arch sm_100 -m 64 "



//--------------------- .note.nv.cuinfo           --------------------------
	.section	.note.nv.cuinfo,"",@"SHT_NOTE"
	.sectionflags	@"SHF_NOTE_NV_CUINFO"
        /*0018*/ 	.short	0x0002
        /*001a*/ 	.short	0x0064
        /*001c*/ 	.short	0x0082
	.zero		2


//--------------------- .nv.info                  --------------------------
	.section	.nv.info,"",@"SHT_CUDA_INFO"
	.align	4


	//----- nvinfo : EIATTR_REGCOUNT
	.align		4
        /*0000*/ 	.byte	0x04, 0x2f
        /*0002*/ 	.short	(.L_1 - .L_0)
	.align		4
.L_0:
        /*0004*/ 	.word	index@(_Z10sumaKernelPiPKiS1_S1_)
        /*0008*/ 	.word	0x0000000e


	//----- nvinfo : EIATTR_FRAME_SIZE
	.align		4
.L_1:
        /*000c*/ 	.byte	0x04, 0x11
        /*000e*/ 	.short	(.L_3 - .L_2)
	.align		4
.L_2:
        /*0010*/ 	.word	index@(_Z10sumaKernelPiPKiS1_S1_)
        /*0014*/ 	.word	0x00000000


	//----- nvinfo : EIATTR_MIN_STACK_SIZE
	.align		4
.L_3:
        /*0018*/ 	.byte	0x04, 0x12
        /*001a*/ 	.short	(.L_5 - .L_4)
	.align		4
.L_4:
        /*001c*/ 	.word	index@(_Z10sumaKernelPiPKiS1_S1_)
        /*0020*/ 	.word	0x00000000
.L_5:


//--------------------- .nv.compat                --------------------------
	.section	.nv.compat,"",@"SHT_CUDA_COMPAT_INFO"
	.align	4
        /*0000*/ 	.byte	0x02, 0x09, 0x00, 0x00, 0x02, 0x02, 0x01, 0x00, 0x02, 0x05, 0x05, 0x00, 0x03, 0x07, 0x01, 0x01
        /*0010*/ 	.byte	0x02, 0x03, 0x00, 0x00, 0x02, 0x06, 0x01, 0x00, 0x04, 0x0b, 0x08, 0x00, 0x09, 0x00, 0x00, 0x00
        /*0020*/ 	.byte	0x00, 0x00, 0x00, 0x00


//--------------------- .nv.info._Z10sumaKernelPiPKiS1_S1_ --------------------------
	.section	.nv.info._Z10sumaKernelPiPKiS1_S1_,"",@"SHT_CUDA_INFO"
	.sectionflags	@""
	.align	4


	//----- nvinfo : EIATTR_CUDA_API_VERSION
	.align		4
        /*0000*/ 	.byte	0x04, 0x37
        /*0002*/ 	.short	(.L_7 - .L_6)
.L_6:
        /*0004*/ 	.word	0x00000082


	//----- nvinfo : EIATTR_KPARAM_INFO
	.align		4
.L_7:
        /*0008*/ 	.byte	0x04, 0x17
        /*000a*/ 	.short	(.L_9 - .L_8)
.L_8:
        /*000c*/ 	.word	0x00000000
        /*0010*/ 	.short	0x0003
        /*0012*/ 	.short	0x0018
        /*0014*/ 	.byte	0x00, 0xf5, 0x21, 0x00


	//----- nvinfo : EIATTR_KPARAM_INFO
	.align		4
.L_9:
        /*0018*/ 	.byte	0x04, 0x17
        /*001a*/ 	.short	(.L_11 - .L_10)
.L_10:
        /*001c*/ 	.word	0x00000000
        /*0020*/ 	.short	0x0002
        /*0022*/ 	.short	0x0010
        /*0024*/ 	.byte	0x00, 0xf5, 0x21, 0x00


	//----- nvinfo : EIATTR_KPARAM_INFO
	.align		4
.L_11:
        /*0028*/ 	.byte	0x04, 0x17
        /*002a*/ 	.short	(.L_13 - .L_12)
.L_12:
        /*002c*/ 	.word	0x00000000
        /*0030*/ 	.short	0x0001
        /*0032*/ 	.short	0x0008
        /*0034*/ 	.byte	0x00, 0xf5, 0x21, 0x00


	//----- nvinfo : EIATTR_KPARAM_INFO
	.align		4
.L_13:
        /*0038*/ 	.byte	0x04, 0x17
        /*003a*/ 	.short	(.L_15 - .L_14)
.L_14:
        /*003c*/ 	.word	0x00000000
        /*0040*/ 	.short	0x0000
        /*0042*/ 	.short	0x0000
        /*0044*/ 	.byte	0x00, 0xf5, 0x21, 0x00


	//----- nvinfo : EIATTR_SPARSE_MMA_MASK
	.align		4
.L_15:
        /*0048*/ 	.byte	0x03, 0x50
        /*004a*/ 	.short	0x0000


	//----- nvinfo : EIATTR_MAXREG_COUNT
	.align		4
        /*004c*/ 	.byte	0x03, 0x1b
        /*004e*/ 	.short	0x00ff


	//----- nvinfo : EIATTR_MERCURY_ISA_VERSION
	.align		4
        /*0050*/ 	.byte	0x03, 0x5f
        /*0052*/ 	.short	0x0101


	//----- nvinfo : EIATTR_VRC_CTA_INIT_COUNT
	.align		4
        /*0054*/ 	.byte	0x02, 0x4a
	.zero		1
	.zero		1


	//----- nvinfo : EIATTR_EXIT_INSTR_OFFSETS
	.align		4
        /*0058*/ 	.byte	0x04, 0x1c
        /*005a*/ 	.short	(.L_17 - .L_16)


	//   ....[0]....
.L_16:
        /*005c*/ 	.word	0x000000b0


	//----- nvinfo : EIATTR_CBANK_PARAM_SIZE
	.align		4
.L_17:
        /*0060*/ 	.byte	0x03, 0x19
        /*0062*/ 	.short	0x0020


	//----- nvinfo : EIATTR_PARAM_CBANK
	.align		4
        /*0064*/ 	.byte	0x04, 0x0a
        /*0066*/ 	.short	(.L_19 - .L_18)
	.align		4
.L_18:
        /*0068*/ 	.word	index@(.nv.constant0._Z10sumaKernelPiPKiS1_S1_)
        /*006c*/ 	.short	0x0380
        /*006e*/ 	.short	0x0020


	//----- nvinfo : EIATTR_SW_WAR
	.align		4
.L_19:
        /*0070*/ 	.byte	0x04, 0x36
        /*0072*/ 	.short	(.L_21 - .L_20)
.L_20:
        /*0074*/ 	.word	0x00000008
.L_21:


//--------------------- .nv.callgraph             --------------------------
	.section	.nv.callgraph,"",@"SHT_CUDA_CALLGRAPH"
	.align	4
	.sectionentsize	8
	.align		4
        /*0000*/ 	.word	0x00000000
	.align		4
        /*0004*/ 	.word	0xffffffff
	.align		4
        /*0008*/ 	.word	0x00000000
	.align		4
        /*000c*/ 	.word	0xfffffffe
	.align		4
        /*0010*/ 	.word	0x00000000
	.align		4
        /*0014*/ 	.word	0xfffffffd
	.align		4
        /*0018*/ 	.word	0x00000000
	.align		4
        /*001c*/ 	.word	0xfffffffc


//--------------------- .text._Z10sumaKernelPiPKiS1_S1_ --------------------------
	.section	.text._Z10sumaKernelPiPKiS1_S1_,"ax",@progbits
	.align	128
        .global         _Z10sumaKernelPiPKiS1_S1_
        .type           _Z10sumaKernelPiPKiS1_S1_,@function
        .size           _Z10sumaKernelPiPKiS1_S1_,(.L_x_1 - _Z10sumaKernelPiPKiS1_S1_)
        .other          _Z10sumaKernelPiPKiS1_S1_,@"STO_CUDA_ENTRY STV_DEFAULT"
_Z10sumaKernelPiPKiS1_S1_:
.text._Z10sumaKernelPiPKiS1_S1_:
[----:B------:R-:W-:Y:S08]  /*0000*/  LDC R1, c[0x0][0x37c] ;  /* 0x0000df00ff017b82 */ /* 0x000ff00000000800 */
[----:B------:R-:W0:Y:S01]  /*0010*/  LDC.64 R2, c[0x0][0x388] ;  /* 0x0000e200ff027b82 */ /* 0x000e220000000a00 */
[----:B------:R-:W0:Y:S07]  /*0020*/  LDCU.64 UR4, c[0x0][0x358] ;  /* 0x00006b00ff0477ac */ /* 0x000e2e0008000a00 */
[----:B------:R-:W1:Y:S08]  /*0030*/  LDC.64 R4, c[0x0][0x390] ;  /* 0x0000e400ff047b82 */ /* 0x000e700000000a00 */
[----:B------:R-:W2:Y:S01]  /*0040*/  LDC.64 R6, c[0x0][0x398] ;  /* 0x0000e600ff067b82 */ /* 0x000ea20000000a00 */
[----:B0-----:R-:W3:Y:S04]  /*0050*/  LDG.E R2, desc[UR4][R2.64] ;  /* 0x0000000402027981 */ /* 0x001ee8000c1e1900 */
[----:B-1----:R-:W3:Y:S04]  /*0060*/  LDG.E R5, desc[UR4][R4.64] ;  /* 0x0000000404057981 */ /* 0x002ee8000c1e1900 */
[----:B--2---:R-:W3:Y:S01]  /*0070*/  LDG.E R6, desc[UR4][R6.64] ;  /* 0x0000000406067981 */ /* 0x004ee2000c1e1900 */
[----:B------:R-:W0:Y:S01]  /*0080*/  LDC.64 R8, c[0x0][0x380] ;  /* 0x0000e000ff087b82 */ /* 0x000e220000000a00 */
[----:B---3--:R-:W-:-:S05]  /*0090*/  IADD3 R11, PT, PT, R6, R5, R2 ;  /* 0x00000005060b7210 */ /* 0x008fca0007ffe002 */
[----:B0-----:R-:W-:Y:S01]  /*00a0*/  STG.E desc[UR4][R8.64], R11 ;  /* 0x0000000b08007986 */ /* 0x001fe2000c101904 */
[----:B------:R-:W-:Y:S05]  /*00b0*/  EXIT ;  /* 0x000000000000794d */ /* 0x000fea0003800000 */
.L_x_0:
[----:B------:R-:W-:-:S00]  /*00c0*/  BRA `(.L_x_0) ;  /* 0xfffffffc00fc7947 */ /* 0x000fc0000383ffff */
[----:B------:R-:W-:-:S00]  /*00d0*/  NOP ;  /* 0x0000000000007918 */ /* 0x000fc00000000000 */
        /* <DEDUP_REMOVED lines=10> */
.L_x_1:


//--------------------- .nv.shared.reserved.0     --------------------------
	.section	.nv.shared.reserved.0,"aw",@nobits
	.weak		__nv_reservedSMEM_offset_0_alias
	.size		__nv_reservedSMEM_offset_0_alias, 0, 64
	.other		__nv_reservedSMEM_offset_0_alias,@"STO_CUDA_RESERVED_SHARED STV_DEFAULT"
__nv_reservedSMEM_offset_0_alias:
	.zero		0
	.zero		64


//--------------------- .nv.constant0._Z10sumaKernelPiPKiS1_S1_ --------------------------
	.section	.nv.constant0._Z10sumaKernelPiPKiS1_S1_,"a",@progbits
	.sectionflags	@""
	.align	4
.nv.constant0._Z10sumaKernelPiPKiS1_S1_:
	.zero		928


//--------------------- SYMBOLS --------------------------

	.type		.nv.reservedSmem.offset0,@object
	.size		.nv.reservedSmem.offset0,0x4
